//
// Generated by NVIDIA NVVM Compiler
//
// Compiler Build ID: CL-36424714
// Cuda compilation tools, release 13.0, V13.0.88
// Based on NVVM 20.0.0
//

.version 9.0
.target sm_100
.address_size 64

	// .globl	_Z11set_boundryPdddi

.visible .entry _Z11set_boundryPdddi(
	.param .u64 .ptr .align 1 _Z11set_boundryPdddi_param_0,
	.param .f64 _Z11set_boundryPdddi_param_1,
	.param .f64 _Z11set_boundryPdddi_param_2,
	.param .u32 _Z11set_boundryPdddi_param_3
)
{
	.reg .b32 	%r<2>;
	.reg .b64 	%rd<5>;
	.reg .b64 	%fd<3>;

	ld.param.u64 	%rd1, [_Z11set_boundryPdddi_param_0];
	ld.param.f64 	%fd1, [_Z11set_boundryPdddi_param_1];
	ld.param.f64 	%fd2, [_Z11set_boundryPdddi_param_2];
	ld.param.u32 	%r1, [_Z11set_boundryPdddi_param_3];
	cvta.to.global.u64 	%rd2, %rd1;
	st.global.f64 	[%rd2], %fd1;
	mul.wide.s32 	%rd3, %r1, 8;
	add.s64 	%rd4, %rd2, %rd3;
	st.global.f64 	[%rd4+-8], %fd2;
	ret;

}


// ===== COMPILED SASS (sm_100) =====

	.target	sm_100

	.elftype	@"ET_EXEC"


//--------------------- .note.nv.tkinfo           --------------------------
	.section	.note.nv.tkinfo,"",@"SHT_NOTE"
	.sectionflags	@"SHF_NOTE_NV_TKINFO"
	.tkinfo
        /*0018*/ 	.word	0x00000002
        /*0030*/ 	.string	""
        /*0030*/ 	.string	"ptxas"
        /*0030*/ 	.string	"Cuda compilation tools, release 13.0, V13.0.88"
        /*0030*/ 	.string	"Build cuda_13.0.r13.0/compiler.36424714_0"
        /*0030*/ 	.string	"-arch sm_100 -m 64 "



//--------------------- .note.nv.cuinfo           --------------------------
	.section	.note.nv.cuinfo,"",@"SHT_NOTE"
	.sectionflags	@"SHF_NOTE_NV_CUINFO"
        /*0018*/ 	.short	0x0002
        /*001a*/ 	.short	0x0064
        /*001c*/ 	.short	0x0082
	.zero		2


//--------------------- .nv.info                  --------------------------
	.section	.nv.info,"",@"SHT_CUDA_INFO"
	.align	4


	//----- nvinfo : EIATTR_REGCOUNT
	.align		4
        /*0000*/ 	.byte	0x04, 0x2f
        /*0002*/ 	.short	(.L_1 - .L_0)
	.align		4
.L_0:
        /*0004*/ 	.word	index@(_Z11set_boundryPdddi)
        /*0008*/ 	.word	0x0000000e


	//----- nvinfo : EIATTR_FRAME_SIZE
	.align		4
.L_1:
        /*000c*/ 	.byte	0x04, 0x11
        /*000e*/ 	.short	(.L_3 - .L_2)
	.align		4
.L_2:
        /*0010*/ 	.word	index@(_Z11set_boundryPdddi)
        /*0014*/ 	.word	0x00000000


	//----- nvinfo : EIATTR_MIN_STACK_SIZE
	.align		4
.L_3:
        /*0018*/ 	.byte	0x04, 0x12
        /*001a*/ 	.short	(.L_5 - .L_4)
	.align		4
.L_4:
        /*001c*/ 	.word	index@(_Z11set_boundryPdddi)
        /*0020*/ 	.word	0x00000000
.L_5:


//--------------------- .nv.compat                --------------------------
	.section	.nv.compat,"",@"SHT_CUDA_COMPAT_INFO"
	.align	4
        /*0000*/ 	.byte	0x02, 0x09, 0x00, 0x00, 0x02, 0x02, 0x01, 0x00, 0x02, 0x05, 0x05, 0x00, 0x03, 0x07, 0x01, 0x01
        /*0010*/ 	.byte	0x02, 0x03, 0x00, 0x00, 0x02, 0x06, 0x01, 0x00, 0x04, 0x0b, 0x08, 0x00, 0x09, 0x00, 0x00, 0x00
        /*0020*/ 	.byte	0x00, 0x00, 0x00, 0x00


//--------------------- .nv.info._Z11set_boundryPdddi --------------------------
	.section	.nv.info._Z11set_boundryPdddi,"",@"SHT_CUDA_INFO"
	.sectionflags	@""
	.align	4


	//----- nvinfo : EIATTR_CUDA_API_VERSION
	.align		4
        /*0000*/ 	.byte	0x04, 0x37
        /*0002*/ 	.short	(.L_7 - .L_6)
.L_6:
        /*0004*/ 	.word	0x00000082


	//----- nvinfo : EIATTR_KPARAM_INFO
	.align		4
.L_7:
        /*0008*/ 	.byte	0x04, 0x17
        /*000a*/ 	.short	(.L_9 - .L_8)
.L_8:
        /*000c*/ 	.word	0x00000000
        /*0010*/ 	.short	0x0003
        /*0012*/ 	.short	0x0018
        /*0014*/ 	.byte	0x00, 0xf0, 0x11, 0x00


	//----- nvinfo : EIATTR_KPARAM_INFO
	.align		4
.L_9:
        /*0018*/ 	.byte	0x04, 0x17
        /*001a*/ 	.short	(.L_11 - .L_10)
.L_10:
        /*001c*/ 	.word	0x00000000
        /*0020*/ 	.short	0x0002
        /*0022*/ 	.short	0x0010
        /*0024*/ 	.byte	0x00, 0xf0, 0x21, 0x00


	//----- nvinfo : EIATTR_KPARAM_INFO
	.align		4
.L_11:
        /*0028*/ 	.byte	0x04, 0x17
        /*002a*/ 	.short	(.L_13 - .L_12)
.L_12:
        /*002c*/ 	.word	0x00000000
        /*0030*/ 	.short	0x0001
        /*0032*/ 	.short	0x0008
        /*0034*/ 	.byte	0x00, 0xf0, 0x21, 0x00


	//----- nvinfo : EIATTR_KPARAM_INFO
	.align		4
.L_13:
        /*0038*/ 	.byte	0x04, 0x17
        /*003a*/ 	.short	(.L_15 - .L_14)
.L_14:
        /*003c*/ 	.word	0x00000000
        /*0040*/ 	.short	0x0000
        /*0042*/ 	.short	0x0000
        /*0044*/ 	.byte	0x00, 0xf5, 0x21, 0x00


	//----- nvinfo : EIATTR_SPARSE_MMA_MASK
	.align		4
.L_15:
        /*0048*/ 	.byte	0x03, 0x50
        /*004a*/ 	.short	0x0000


	//----- nvinfo : EIATTR_MAXREG_COUNT
	.align		4
        /*004c*/ 	.byte	0x03, 0x1b
        /*004e*/ 	.short	0x00ff


	//----- nvinfo : EIATTR_MERCURY_ISA_VERSION
	.align		4
        /*0050*/ 	.byte	0x03, 0x5f
        /*0052*/ 	.short	0x0101


	//----- nvinfo : EIATTR_VRC_CTA_INIT_COUNT
	.align		4
        /*0054*/ 	.byte	0x02, 0x4a
	.zero		1
	.zero		1


	//----- nvinfo : EIATTR_EXIT_INSTR_OFFSETS
	.align		4
        /*0058*/ 	.byte	0x04, 0x1c
        /*005a*/ 	.short	(.L_17 - .L_16)


	//   ....[0]....
.L_16:
        /*005c*/ 	.word	0x000000a0


	//----- nvinfo : EIATTR_CBANK_PARAM_SIZE
	.align		4
.L_17:
        /*0060*/ 	.byte	0x03, 0x19
        /*0062*/ 	.short	0x001c


	//----- nvinfo : EIATTR_PARAM_CBANK
	.align		4
        /*0064*/ 	.byte	0x04, 0x0a
        /*0066*/ 	.short	(.L_19 - .L_18)
	.align		4
.L_18:
        /*0068*/ 	.word	index@(.nv.constant0._Z11set_boundryPdddi)
        /*006c*/ 	.short	0x0380
        /*006e*/ 	.short	0x001c


	//----- nvinfo : EIATTR_SW_WAR
	.align		4
.L_19:
        /*0070*/ 	.byte	0x04, 0x36
        /*0072*/ 	.short	(.L_21 - .L_20)
.L_20:
        /*0074*/ 	.word	0x00000008
.L_21:


//--------------------- .nv.callgraph             --------------------------
	.section	.nv.callgraph,"",@"SHT_CUDA_CALLGRAPH"
	.align	4
	.sectionentsize	8
	.align		4
        /*0000*/ 	.word	0x00000000
	.align		4
        /*0004*/ 	.word	0xffffffff
	.align		4
        /*0008*/ 	.word	0x00000000
	.align		4
        /*000c*/ 	.word	0xfffffffe
	.align		4
        /*0010*/ 	.word	0x00000000
	.align		4
        /*0014*/ 	.word	0xfffffffd
	.align		4
        /*0018*/ 	.word	0x00000000
	.align		4
        /*001c*/ 	.word	0xfffffffc


//--------------------- .text._Z11set_boundryPdddi --------------------------
	.section	.text._Z11set_boundryPdddi,"ax",@progbits
	.align	128
        .global         _Z11set_boundryPdddi
        .type           _Z11set_boundryPdddi,@function
        .size           _Z11set_boundryPdddi,(.L_x_1 - _Z11set_boundryPdddi)
        .other          _Z11set_boundryPdddi,@"STO_CUDA_ENTRY STV_DEFAULT"
_Z11set_boundryPdddi:
.text._Z11set_boundryPdddi:
[----:B------:R-:W-:Y:S08]  /*0000*/  LDC R1, c[0x0][0x37c] ;  /* 0x0000df00ff017b82 */ /* 0x000ff00000000800 */
[----:B------:R-:W0:Y:S01]  /*0010*/  LDC R11, c[0x0][0x398] ;  /* 0x0000e600ff0b7b82 */ /* 0x000e220000000800 */
[----:B------:R-:W1:Y:S07]  /*0020*/  LDCU.64 UR4, c[0x0][0x358] ;  /* 0x00006b00ff0477ac */ /* 0x000e6e0008000a00 */
[----:B------:R-:W0:Y:S08]  /*0030*/  LDC.64 R4, c[0x0][0x380] ;  /* 0x0000e000ff047b82 */ /* 0x000e300000000a00 */
[----:B------:R-:W1:Y:S08]  /*0040*/  LDC.64 R2, c[0x0][0x380] ;  /* 0x0000e000ff027b82 */ /* 0x000e700000000a00 */
[----:B------:R-:W1:Y:S08]  /*0050*/  LDC.64 R6, c[0x0][0x388] ;  /* 0x0000e200ff067b82 */ /* 0x000e700000000a00 */
[----:B------:R-:W2:Y:S01]  /*0060*/  LDC.64 R8, c[0x0][0x390] ;  /* 0x0000e400ff087b82 */ /* 0x000ea20000000a00 */
[----:B0-----:R-:W-:Y:S01]  /*0070*/  IMAD.WIDE R4, R11, 0x8, R4 ;  /* 0x000000080b047825 */ /* 0x001fe200078e0204 */
[----:B-1----:R-:W-:Y:S04]  /*0080*/  STG.E.64 desc[UR4][R2.64], R6 ;  /* 0x0000000602007986 */ /* 0x002fe8000c101b04 */
[----:B--2---:R-:W-:Y:S01]  /*0090*/  STG.E.64 desc[UR4][R4.64+-0x8], R8 ;  /* 0xfffff80804007986 */ /* 0x004fe2000c101b04 */
[----:B------:R-:W-:Y:S05]  /*00a0*/  EXIT ;  /* 0x000000000000794d */ /* 0x000fea0003800000 */
.L_x_0:
[----:B------:R-:W-:-:S00]  /*00b0*/  BRA `(.L_x_0) ;  /* 0xfffffffc00fc7947 */ /* 0x000fc0000383ffff */
[----:B------:R-:W-:-:S00]  /*00c0*/  NOP ;  /* 0x0000000000007918 */ /* 0x000fc00000000000 */
        /* <DEDUP_REMOVED lines=11> */
.L_x_1:


//--------------------- .nv.shared.reserved.0     --------------------------
	.section	.nv.shared.reserved.0,"aw",@nobits
	.weak		__nv_reservedSMEM_offset_0_alias
	.size		__nv_reservedSMEM_offset_0_alias, 0, 64
	.other		__nv_reservedSMEM_offset_0_alias,@"STO_CUDA_RESERVED_SHARED STV_DEFAULT"
__nv_reservedSMEM_offset_0_alias:
	.zero		0
	.zero		64


//--------------------- .nv.constant0._Z11set_boundryPdddi --------------------------
	.section	.nv.constant0._Z11set_boundryPdddi,"a",@progbits
	.sectionflags	@""
	.align	4
.nv.constant0._Z11set_boundryPdddi:
	.zero		924


//--------------------- SYMBOLS --------------------------

	.type		.nv.reservedSmem.offset0,@object
	.size		.nv.reservedSmem.offset0,0x4
